//
// Generated by NVIDIA NVVM Compiler
//
// Compiler Build ID: CL-36424714
// Cuda compilation tools, release 13.0, V13.0.88
// Based on NVVM 20.0.0
//

.version 9.0
.target sm_100
.address_size 64

	// .globl	_Z7dkernelv
.extern .func  (.param .b32 func_retval0) vprintf
(
	.param .b64 vprintf_param_0,
	.param .b64 vprintf_param_1
)
;
.global .align 1 .b8 $str[14] = {72, 101, 108, 108, 111, 32, 87, 111, 114, 108, 100, 33, 10};

.visible .entry _Z7dkernelv()
{
	.reg .b32 	%r<3>;
	.reg .b64 	%rd<3>;

	mov.u64 	%rd1, $str;
	cvta.global.u64 	%rd2, %rd1;
	{ // callseq 0, 0
	.param .b64 param0;
	st.param.b64 	[param0], %rd2;
	.param .b64 param1;
	st.param.b64 	[param1], 0;
	.param .b32 retval0;
	call.uni (retval0), 
	vprintf, 
	(
	param0, 
	param1
	);
	ld.param.b32 	%r1, [retval0];
	} // callseq 0
	ret;

}


// ===== COMPILED SASS (sm_100) =====

	.target	sm_100

	.elftype	@"ET_EXEC"


//--------------------- .note.nv.tkinfo           --------------------------
	.section	.note.nv.tkinfo,"",@"SHT_NOTE"
	.sectionflags	@"SHF_NOTE_NV_TKINFO"
	.tkinfo
        /*0018*/ 	.word	0x00000002
        /*0030*/ 	.string	""
        /*0030*/ 	.string	"ptxas"
        /*0030*/ 	.string	"Cuda compilation tools, release 13.0, V13.0.88"
        /*0030*/ 	.string	"Build cuda_13.0.r13.0/compiler.36424714_0"
        /*0030*/ 	.string	"-arch sm_100 -m 64 "



//--------------------- .note.nv.cuinfo           --------------------------
	.section	.note.nv.cuinfo,"",@"SHT_NOTE"
	.sectionflags	@"SHF_NOTE_NV_CUINFO"
        /*0018*/ 	.short	0x0002
        /*001a*/ 	.short	0x0064
        /*001c*/ 	.short	0x0082
	.zero		2


//--------------------- .nv.info                  --------------------------
	.section	.nv.info,"",@"SHT_CUDA_INFO"
	.align	4


	//----- nvinfo : EIATTR_REGCOUNT
	.align		4
        /*0000*/ 	.byte	0x04, 0x2f
        /*0002*/ 	.short	(.L_2 - .L_1)
	.align		4
.L_1:
        /*0004*/ 	.word	index@(_Z7dkernelv)
        /*0008*/ 	.word	0x00000018


	//----- nvinfo : EIATTR_FRAME_SIZE
	.align		4
.L_2:
        /*000c*/ 	.byte	0x04, 0x11
        /*000e*/ 	.short	(.L_4 - .L_3)
	.align		4
.L_3:
        /*0010*/ 	.word	index@(_Z7dkernelv)
        /*0014*/ 	.word	0x00000000


	//----- nvinfo : EIATTR_MIN_STACK_SIZE
	.align		4
.L_4:
        /*0018*/ 	.byte	0x04, 0x12
        /*001a*/ 	.short	(.L_6 - .L_5)
	.align		4
.L_5:
        /*001c*/ 	.word	index@(_Z7dkernelv)
        /*0020*/ 	.word	0x00000000
.L_6:


//--------------------- .nv.compat                --------------------------
	.section	.nv.compat,"",@"SHT_CUDA_COMPAT_INFO"
	.align	4
        /*0000*/ 	.byte	0x02, 0x09, 0x00, 0x00, 0x02, 0x02, 0x01, 0x00, 0x02, 0x05, 0x05, 0x00, 0x03, 0x07, 0x01, 0x01
        /*0010*/ 	.byte	0x02, 0x03, 0x00, 0x00, 0x02, 0x06, 0x01, 0x00, 0x04, 0x0b, 0x08, 0x00, 0x09, 0x00, 0x00, 0x00
        /*0020*/ 	.byte	0x00, 0x00, 0x00, 0x00


//--------------------- .nv.info._Z7dkernelv      --------------------------
	.section	.nv.info._Z7dkernelv,"",@"SHT_CUDA_INFO"
	.sectionflags	@""
	.align	4


	//----- nvinfo : EIATTR_CUDA_API_VERSION
	.align		4
        /*0000*/ 	.byte	0x04, 0x37
        /*0002*/ 	.short	(.L_8 - .L_7)
.L_7:
        /*0004*/ 	.word	0x00000082


	//----- nvinfo : EIATTR_SPARSE_MMA_MASK
	.align		4
.L_8:
        /*0008*/ 	.byte	0x03, 0x50
        /*000a*/ 	.short	0x0000


	//----- nvinfo : EIATTR_MAXREG_COUNT
	.align		4
        /*000c*/ 	.byte	0x03, 0x1b
        /*000e*/ 	.short	0x00ff


	//----- nvinfo : EIATTR_EXTERNS
	.align		4
        /*0010*/ 	.byte	0x04, 0x0f
        /*0012*/ 	.short	(.L_10 - .L_9)


	//   ....[0]....
	.align		4
.L_9:
        /*0014*/ 	.word	index@(vprintf)


	//----- nvinfo : EIATTR_MERCURY_ISA_VERSION
	.align		4
.L_10:
        /*0018*/ 	.byte	0x03, 0x5f
        /*001a*/ 	.short	0x0101


	//----- nvinfo : EIATTR_VRC_CTA_INIT_COUNT
	.align		4
        /*001c*/ 	.byte	0x02, 0x4a
	.zero		1
	.zero		1


	//----- nvinfo : EIATTR_SYSCALL_OFFSETS
	.align		4
        /*0020*/ 	.byte	0x04, 0x46
        /*0022*/ 	.short	(.L_12 - .L_11)


	//   ....[0]....
.L_11:
        /*0024*/ 	.word	0x00000080


	//----- nvinfo : EIATTR_EXIT_INSTR_OFFSETS
	.align		4
.L_12:
        /*0028*/ 	.byte	0x04, 0x1c
        /*002a*/ 	.short	(.L_14 - .L_13)


	//   ....[0]....
.L_13:
        /*002c*/ 	.word	0x00000090


	//----- nvinfo : EIATTR_SW_WAR
	.align		4
.L_14:
        /*0030*/ 	.byte	0x04, 0x36
        /*0032*/ 	.short	(.L_16 - .L_15)
.L_15:
        /*0034*/ 	.word	0x00000008
.L_16:


//--------------------- .nv.callgraph             --------------------------
	.section	.nv.callgraph,"",@"SHT_CUDA_CALLGRAPH"
	.align	4
	.sectionentsize	8
	.align		4
        /*0000*/ 	.word	0x00000000
	.align		4
        /*0004*/ 	.word	0xffffffff
	.align		4
        /*0008*/ 	.word	index@(_Z7dkernelv)
	.align		4
        /*000c*/ 	.word	index@(vprintf)
	.align		4
        /*0010*/ 	.word	0x00000000
	.align		4
        /*0014*/ 	.word	0xfffffffe
	.align		4
        /*0018*/ 	.word	0x00000000
	.align		4
        /*001c*/ 	.word	0xfffffffd
	.align		4
        /*0020*/ 	.word	0x00000000
	.align		4
        /*0024*/ 	.word	0xfffffffc


//--------------------- .nv.constant4             --------------------------
	.section	.nv.constant4,"a",@progbits
	.align	8
	.align		8
.nv.constant4:
        /*0000*/ 	.dword	vprintf
	.align		8
        /*0008*/ 	.dword	$str


//--------------------- .text._Z7dkernelv         --------------------------
	.section	.text._Z7dkernelv,"ax",@progbits
	.align	128
        .global         _Z7dkernelv
        .type           _Z7dkernelv,@function
        .size           _Z7dkernelv,(.L_x_2 - _Z7dkernelv)
        .other          _Z7dkernelv,@"STO_CUDA_ENTRY STV_DEFAULT"
_Z7dkernelv:
.text._Z7dkernelv:
[----:B------:R-:W0:Y:S01]  /*0000*/  LDC R1, c[0x0][0x37c] ;  /* 0x0000df00ff017b82 */ /* 0x000e220000000800 */
[----:B------:R-:W-:Y:S01]  /*0010*/  MOV R0, 0x0 ;  /* 0x0000000000007802 */ /* 0x000fe20000000f00 */
[----:B------:R-:W1:Y:S01]  /*0020*/  LDCU.64 UR4, c[0x4][0x8] ;  /* 0x01000100ff0477ac */ /* 0x000e620008000a00 */
[----:B------:R-:W-:-:S05]  /*0030*/  CS2R R6, SRZ ;  /* 0x0000000000067805 */ /* 0x000fca000001ff00 */
[----:B------:R2:W3:Y:S01]  /*0040*/  LDC.64 R2, c[0x4][R0] ;  /* 0x0100000000027b82 */ /* 0x0004e20000000a00 */
[----:B-1----:R-:W-:Y:S02]  /*0050*/  IMAD.U32 R4, RZ, RZ, UR4 ;  /* 0x00000004ff047e24 */ /* 0x002fe4000f8e00ff */
[----:B--2---:R-:W-:-:S07]  /*0060*/  IMAD.U32 R5, RZ, RZ, UR5 ;  /* 0x00000005ff057e24 */ /* 0x004fce000f8e00ff */
[----:B------:R-:W-:-:S07]  /*0070*/  LEPC R20, `(.L_x_0) ;  /* 0x000000001014794e */ /* 0x000fce0000000000 */
[----:B0--3--:R-:W-:Y:S05]  /*0080*/  CALL.ABS.NOINC R2 ;  /* 0x0000000002007343 */ /* 0x009fea0003c00000 */
.L_x_0:
[----:B------:R-:W-:Y:S05]  /*0090*/  EXIT ;  /* 0x000000000000794d */ /* 0x000fea0003800000 */
.L_x_1:
[----:B------:R-:W-:-:S00]  /*00a0*/  BRA `(.L_x_1) ;  /* 0xfffffffc00fc7947 */ /* 0x000fc0000383ffff */
[----:B------:R-:W-:-:S00]  /*00b0*/  NOP ;  /* 0x0000000000007918 */ /* 0x000fc00000000000 */
        /* <DEDUP_REMOVED lines=12> */
.L_x_2:


//--------------------- .nv.global.init           --------------------------
	.section	.nv.global.init,"aw",@progbits
.nv.global.init:
	.type		$str,@object
	.size		$str,(.L_0 - $str)
$str:
        /*0000*/ 	.byte	0x48, 0x65, 0x6c, 0x6c, 0x6f, 0x20, 0x57, 0x6f, 0x72, 0x6c, 0x64, 0x21, 0x0a, 0x00
.L_0:


//--------------------- .nv.shared.reserved.0     --------------------------
	.section	.nv.shared.reserved.0,"aw",@nobits
	.weak		__nv_reservedSMEM_offset_0_alias
	.size		__nv_reservedSMEM_offset_0_alias, 0, 64
	.other		__nv_reservedSMEM_offset_0_alias,@"STO_CUDA_RESERVED_SHARED STV_DEFAULT"
__nv_reservedSMEM_offset_0_alias:
	.zero		0
	.zero		64


//--------------------- .nv.constant0._Z7dkernelv --------------------------
	.section	.nv.constant0._Z7dkernelv,"a",@progbits
	.sectionflags	@""
	.align	4
.nv.constant0._Z7dkernelv:
	.zero		896


//--------------------- SYMBOLS --------------------------

	.type		.nv.reservedSmem.offset0,@object
	.size		.nv.reservedSmem.offset0,0x4
	.type		vprintf,@function
